	.headerflags	@"EF_CUDA_TEXMODE_UNIFIED EF_CUDA_64BIT_ADDRESS EF_CUDA_ACCELERATORS EF_CUDA_SM90 EF_CUDA_VIRTUAL_SM(EF_CUDA_SM90)"
	.elftype	@"ET_EXEC"


//--------------------- .nv.info                  --------------------------
	.section	.nv.info,"",@"SHT_CUDA_INFO"
	.align	4


	//----- nvinfo : EIATTR_REGCOUNT
	.align		4
        /*0000*/ 	.byte	0x04, 0x2f
        /*0002*/ 	.short	(.L_1 - .L_0)
	.align		4
.L_0:
        /*0004*/ 	.word	index@(triton_poi_fused_add_convolution_native_batch_norm_backward_46)
        /*0008*/ 	.word	0x00000014


	//----- nvinfo : EIATTR_MIN_STACK_SIZE
	.align		4
.L_1:
        /*000c*/ 	.byte	0x04, 0x12
        /*000e*/ 	.short	(.L_3 - .L_2)
	.align		4
.L_2:
        /*0010*/ 	.word	index@(triton_poi_fused_add_convolution_native_batch_norm_backward_46)
        /*0014*/ 	.word	0x00000000


	//----- nvinfo : EIATTR_FRAME_SIZE
	.align		4
.L_3:
        /*0018*/ 	.byte	0x04, 0x11
        /*001a*/ 	.short	(.L_5 - .L_4)
	.align		4
.L_4:
        /*001c*/ 	.word	index@(triton_poi_fused_add_convolution_native_batch_norm_backward_46)
        /*0020*/ 	.word	0x00000000


	//----- nvinfo : EIATTR_MIN_STACK_SIZE
	.align		4
.L_5:
        /*0024*/ 	.byte	0x04, 0x12
        /*0026*/ 	.short	(.L_7 - .L_6)
	.align		4
.L_6:
        /*0028*/ 	.word	index@(triton_poi_fused_add_convolution_native_batch_norm_backward_46)
        /*002c*/ 	.word	0x00000000
.L_7:


//--------------------- .nv.info.triton_poi_fused_add_convolution_native_batch_norm_backward_46 --------------------------
	.section	.nv.info.triton_poi_fused_add_convolution_native_batch_norm_backward_46,"",@"SHT_CUDA_INFO"
	.sectionflags	@""
	.align	4


	//----- nvinfo : EIATTR_CUDA_API_VERSION
	.align		4
        /*0000*/ 	.byte	0x04, 0x37
        /*0002*/ 	.short	(.L_9 - .L_8)
.L_8:
        /*0004*/ 	.word	0x0000007c


	//----- nvinfo : EIATTR_KPARAM_INFO
	.align		4
.L_9:
        /*0008*/ 	.byte	0x04, 0x17
        /*000a*/ 	.short	(.L_11 - .L_10)
.L_10:
        /*000c*/ 	.word	0x00000000
        /*0010*/ 	.short	0x0004
        /*0012*/ 	.short	0x0020
        /*0014*/ 	.byte	0x00, 0xf0, 0x11, 0x00


	//----- nvinfo : EIATTR_KPARAM_INFO
	.align		4
.L_11:
        /*0018*/ 	.byte	0x04, 0x17
        /*001a*/ 	.short	(.L_13 - .L_12)
.L_12:
        /*001c*/ 	.word	0x00000000
        /*0020*/ 	.short	0x0003
        /*0022*/ 	.short	0x0018
        /*0024*/ 	.byte	0x00, 0xf4, 0x21, 0x00


	//----- nvinfo : EIATTR_KPARAM_INFO
	.align		4
.L_13:
        /*0028*/ 	.byte	0x04, 0x17
        /*002a*/ 	.short	(.L_15 - .L_14)
.L_14:
        /*002c*/ 	.word	0x00000000
        /*0030*/ 	.short	0x0002
        /*0032*/ 	.short	0x0010
        /*0034*/ 	.byte	0x00, 0xf4, 0x21, 0x00


	//----- nvinfo : EIATTR_KPARAM_INFO
	.align		4
.L_15:
        /*0038*/ 	.byte	0x04, 0x17
        /*003a*/ 	.short	(.L_17 - .L_16)
.L_16:
        /*003c*/ 	.word	0x00000000
        /*0040*/ 	.short	0x0001
        /*0042*/ 	.short	0x0008
        /*0044*/ 	.byte	0x00, 0xf4, 0x21, 0x00


	//----- nvinfo : EIATTR_KPARAM_INFO
	.align		4
.L_17:
        /*0048*/ 	.byte	0x04, 0x17
        /*004a*/ 	.short	(.L_19 - .L_18)
.L_18:
        /*004c*/ 	.word	0x00000000
        /*0050*/ 	.short	0x0000
        /*0052*/ 	.short	0x0000
        /*0054*/ 	.byte	0x00, 0xf4, 0x21, 0x00


	//----- nvinfo : EIATTR_SPARSE_MMA_MASK
	.align		4
.L_19:
        /*0058*/ 	.byte	0x03, 0x50
        /*005a*/ 	.short	0x0000


	//----- nvinfo : EIATTR_MAXREG_COUNT
	.align		4
        /*005c*/ 	.byte	0x03, 0x1b
        /*005e*/ 	.short	0x00ff


	//----- nvinfo : EIATTR_EXIT_INSTR_OFFSETS
	.align		4
        /*0060*/ 	.byte	0x04, 0x1c
        /*0062*/ 	.short	(.L_21 - .L_20)


	//   ....[0]....
.L_20:
        /*0064*/ 	.word	0x00000280


	//   ....[1]....
        /*0068*/ 	.word	0x000002a0


	//----- nvinfo : EIATTR_REQNTID
	.align		4
.L_21:
        /*006c*/ 	.byte	0x04, 0x10
        /*006e*/ 	.short	(.L_23 - .L_22)
.L_22:
        /*0070*/ 	.word	0x00000080
        /*0074*/ 	.word	0x00000001
        /*0078*/ 	.word	0x00000001


	//----- nvinfo : EIATTR_CBANK_PARAM_SIZE
	.align		4
.L_23:
        /*007c*/ 	.byte	0x03, 0x19
        /*007e*/ 	.short	0x0024


	//----- nvinfo : EIATTR_PARAM_CBANK
	.align		4
        /*0080*/ 	.byte	0x04, 0x0a
        /*0082*/ 	.short	(.L_25 - .L_24)
	.align		4
.L_24:
        /*0084*/ 	.word	index@(.nv.constant0.triton_poi_fused_add_convolution_native_batch_norm_backward_46)
        /*0088*/ 	.short	0x0210
        /*008a*/ 	.short	0x0024


	//----- nvinfo : EIATTR_SW_WAR
	.align		4
.L_25:
        /*008c*/ 	.byte	0x04, 0x36
        /*008e*/ 	.short	(.L_27 - .L_26)
.L_26:
        /*0090*/ 	.word	0x00000008
.L_27:


//--------------------- .nv.callgraph             --------------------------
	.section	.nv.callgraph,"",@"SHT_CUDA_CALLGRAPH"
	.align	4
	.sectionentsize	8
	.align		4
        /*0000*/ 	.word	0x00000000
	.align		4
        /*0004*/ 	.word	0xffffffff
	.align		4
        /*0008*/ 	.word	0x00000000
	.align		4
        /*000c*/ 	.word	0xfffffffe
	.align		4
        /*0010*/ 	.word	0x00000000
	.align		4
        /*0014*/ 	.word	0xfffffffd
	.align		4
        /*0018*/ 	.word	0x00000000
	.align		4
        /*001c*/ 	.word	0xfffffffc


//--------------------- .text.triton_poi_fused_add_convolution_native_batch_norm_backward_46 --------------------------
	.section	.text.triton_poi_fused_add_convolution_native_batch_norm_backward_46,"ax",@progbits
	.align	128
        .global         triton_poi_fused_add_convolution_native_batch_norm_backward_46
        .type           triton_poi_fused_add_convolution_native_batch_norm_backward_46,@function
        .size           triton_poi_fused_add_convolution_native_batch_norm_backward_46,(.L_x_1 - triton_poi_fused_add_convolution_native_batch_norm_backward_46)
        .other          triton_poi_fused_add_convolution_native_batch_norm_backward_46,@"STO_CUDA_ENTRY STV_DEFAULT"
triton_poi_fused_add_convolution_native_batch_norm_backward_46:
.text.triton_poi_fused_add_convolution_native_batch_norm_backward_46:
[----:B------:R-:W0:Y:S02]  /*0000*/  LDC R1, c[0x0][0x28] ;  /* 0x00000a00ff017b82 */ /* 0x000e240000000800 */
[----:B------:R-:W1:Y:S01]  /*0010*/  S2R R0, SR_TID.X ;  /* 0x0000000000007919 */ /* 0x000e620000002100 */
[----:B------:R-:W2:Y:S01]  /*0020*/  LDC.64 R10, c[0x0][0x220] ;  /* 0x00008800ff0a7b82 */ /* 0x000ea20000000a00 */
[----:B------:R-:W-:Y:S01]  /*0030*/  HFMA2.MMA R17, -RZ, RZ, 0, 0 ;  /* 0x00000000ff117435 */ /* 0x000fe200000001ff */
[----:B------:R-:W-:Y:S01]  /*0040*/  CS2R R14, SRZ ;  /* 0x00000000000e7805 */ /* 0x000fe2000001ff00 */
[----:B------:R-:W3:Y:S01]  /*0050*/  S2R R9, SR_CTAID.X ;  /* 0x0000000000097919 */ /* 0x000ee20000002500 */
[----:B------:R-:W-:-:S04]  /*0060*/  ULDC.64 UR4, c[0x0][0x208] ;  /* 0x0000820000047ab9 */ /* 0x000fc80000000a00 */
[----:B------:R-:W4:Y:S08]  /*0070*/  LDC.64 R6, c[0x0][0x210] ;  /* 0x00008400ff067b82 */ /* 0x000f300000000a00 */
[----:B------:R-:W5:Y:S01]  /*0080*/  LDC.64 R4, c[0x0][0x218] ;  /* 0x00008600ff047b82 */ /* 0x000f620000000a00 */
[----:B-1----:R-:W-:Y:S01]  /*0090*/  IMAD.SHL.U32 R0, R0, 0x2, RZ ;  /* 0x0000000200007824 */ /* 0x002fe200078e00ff */
[----:B---3--:R-:W-:-:S04]  /*00a0*/  SHF.R.S32.HI R2, RZ, 0x17, R9 ;  /* 0x00000017ff027819 */ /* 0x008fc80000011409 */
[----:B------:R-:W-:-:S04]  /*00b0*/  LOP3.LUT R0, R0, 0xfe, RZ, 0xc0, !PT ;  /* 0x000000fe00007812 */ /* 0x000fc800078ec0ff */
[----:B------:R-:W-:Y:S02]  /*00c0*/  LEA R9, R9, R0, 0x8 ;  /* 0x0000000009097211 */ /* 0x000fe400078e40ff */
[----:B------:R-:W-:Y:S02]  /*00d0*/  SGXT R0, R2, 0x1 ;  /* 0x000000010200781a */ /* 0x000fe40000000200 */
[----:B------:R-:W1:Y:S01]  /*00e0*/  LDC.64 R2, c[0x0][0x228] ;  /* 0x00008a00ff027b82 */ /* 0x000e620000000a00 */
[C---:B------:R-:W-:Y:S01]  /*00f0*/  ISETP.GE.AND P0, PT, R9.reuse, 0x400, PT ;  /* 0x000004000900780c */ /* 0x040fe20003f06270 */
[----:B--2---:R-:W-:Y:S01]  /*0100*/  IMAD.WIDE R10, R9, 0x4, R10 ;  /* 0x00000004090a7825 */ /* 0x004fe200078e020a */
[----:B------:R-:W-:-:S03]  /*0110*/  LEA.HI R0, R0, R9, RZ, 0x6 ;  /* 0x0000000900007211 */ /* 0x000fc600078f30ff */
[----:B----4-:R-:W-:Y:S01]  /*0120*/  IMAD.WIDE R6, R9, 0x4, R6 ;  /* 0x0000000409067825 */ /* 0x010fe200078e0206 */
[----:B------:R-:W-:-:S04]  /*0130*/  SHF.R.S32.HI R0, RZ, 0x6, R0 ;  /* 0x00000006ff007819 */ /* 0x000fc80000011400 */
[----:B------:R-:W-:-:S03]  /*0140*/  LEA.HI R8, R0, R0, RZ, 0x2 ;  /* 0x0000000000087211 */ /* 0x000fc600078f10ff */
[----:B------:R-:W2:Y:S01]  /*0150*/  @!P0 LDG.E.64 R14, desc[UR4][R6.64] ;  /* 0x00000004060e8981 */ /* 0x000ea2000c1e1b00 */
[----:B------:R-:W-:-:S05]  /*0160*/  LOP3.LUT R13, R8, 0xfffffffc, RZ, 0xc0, !PT ;  /* 0xfffffffc080d7812 */ /* 0x000fca00078ec0ff */
[----:B------:R-:W-:Y:S02]  /*0170*/  IMAD.IADD R13, R0, 0x1, -R13 ;  /* 0x00000001000d7824 */ /* 0x000fe400078e0a0d */
[----:B------:R-:W-:Y:S02]  /*0180*/  IMAD.MOV.U32 R0, RZ, RZ, RZ ;  /* 0x000000ffff007224 */ /* 0x000fe400078e00ff */
[----:B-----5:R-:W-:Y:S01]  /*0190*/  IMAD.WIDE R8, R13, 0x4, R4 ;  /* 0x000000040d087825 */ /* 0x020fe200078e0204 */
[----:B------:R-:W-:-:S03]  /*01a0*/  CS2R R4, SRZ ;  /* 0x0000000000047805 */ /* 0x000fc6000001ff00 */
[----:B-1----:R-:W-:Y:S01]  /*01b0*/  IMAD.WIDE R2, R13, 0x4, R2 ;  /* 0x000000040d027825 */ /* 0x002fe200078e0202 */
[----:B------:R-:W2:Y:S01]  /*01c0*/  @!P0 LDG.E.EL R17, desc[UR4][R8.64] ;  /* 0x0000000408118981 */ /* 0x000ea2000c2e1900 */
[----:B------:R-:W-:-:S03]  /*01d0*/  CS2R R12, SRZ ;  /* 0x00000000000c7805 */ /* 0x000fc6000001ff00 */
[----:B------:R-:W3:Y:S04]  /*01e0*/  @!P0 LDG.E.EL R0, desc[UR4][R8.64] ;  /* 0x0000000408008981 */ /* 0x000ee8000c2e1900 */
[----:B------:R-:W4:Y:S04]  /*01f0*/  @!P0 LDG.E.64 R4, desc[UR4][R10.64] ;  /* 0x000000040a048981 */ /* 0x000f28000c1e1b00 */
[----:B------:R-:W5:Y:S04]  /*0200*/  @!P0 LDG.E.EL R12, desc[UR4][R2.64] ;  /* 0x00000004020c8981 */ /* 0x000f68000c2e1900 */
[----:B------:R-:W5:Y:S01]  /*0210*/  @!P0 LDG.E.EL R13, desc[UR4][R2.64] ;  /* 0x00000004020d8981 */ /* 0x000f62000c2e1900 */
[----:B--2---:R-:W-:Y:S01]  /*0220*/  FADD R17, R17, R14 ;  /* 0x0000000e11117221 */ /* 0x004fe20000000000 */
[----:B---3--:R-:W-:-:S03]  /*0230*/  FADD R0, R0, R15 ;  /* 0x0000000f00007221 */ /* 0x008fc60000000000 */
[----:B----4-:R-:W-:Y:S01]  /*0240*/  FADD R17, R17, R4 ;  /* 0x0000000411117221 */ /* 0x010fe20000000000 */
[----:B------:R-:W-:-:S03]  /*0250*/  FADD R0, R0, R5 ;  /* 0x0000000500007221 */ /* 0x000fc60000000000 */
[----:B-----5:R-:W-:Y:S01]  /*0260*/  FADD R12, R17, -R12 ;  /* 0x8000000c110c7221 */ /* 0x020fe20000000000 */
[----:B------:R-:W-:Y:S01]  /*0270*/  FADD R13, R0, -R13 ;  /* 0x8000000d000d7221 */ /* 0x000fe20000000000 */
[----:B------:R-:W-:Y:S06]  /*0280*/  @P0 EXIT ;  /* 0x000000000000094d */ /* 0x000fec0003800000 */
[----:B------:R-:W-:Y:S01]  /*0290*/  STG.E.64 desc[UR4][R6.64], R12 ;  /* 0x0000000c06007986 */ /* 0x000fe2000c101b04 */
[----:B------:R-:W-:Y:S05]  /*02a0*/  EXIT ;  /* 0x000000000000794d */ /* 0x000fea0003800000 */
.L_x_0:
[----:B------:R-:W-:-:S00]  /*02b0*/  BRA `(.L_x_0) ;  /* 0xfffffffc00fc7947 */ /* 0x000fc0000383ffff */
[----:B------:R-:W-:-:S00]  /*02c0*/  NOP ;  /* 0x0000000000007918 */ /* 0x000fc00000000000 */
        /* <DEDUP_REMOVED lines=11> */
.L_x_1:


//--------------------- .nv.constant0.triton_poi_fused_add_convolution_native_batch_norm_backward_46 --------------------------
	.section	.nv.constant0.triton_poi_fused_add_convolution_native_batch_norm_backward_46,"a",@progbits
	.sectionflags	@""
	.align	4
.nv.constant0.triton_poi_fused_add_convolution_native_batch_norm_backward_46:
	.zero		564
